//
// Generated by NVIDIA NVVM Compiler
//
// Compiler Build ID: CL-36424714
// Cuda compilation tools, release 13.0, V13.0.88
// Based on NVVM 20.0.0
//

.version 9.0
.target sm_100
.address_size 64

	// .globl	_Z9mapKernelPiiS_i

.visible .entry _Z9mapKernelPiiS_i(
	.param .u64 .ptr .align 1 _Z9mapKernelPiiS_i_param_0,
	.param .u32 _Z9mapKernelPiiS_i_param_1,
	.param .u64 .ptr .align 1 _Z9mapKernelPiiS_i_param_2,
	.param .u32 _Z9mapKernelPiiS_i_param_3
)
{
	.reg .pred 	%p<2>;
	.reg .b32 	%r<9>;
	.reg .b64 	%rd<8>;

	ld.param.u64 	%rd1, [_Z9mapKernelPiiS_i_param_0];
	ld.param.u32 	%r2, [_Z9mapKernelPiiS_i_param_1];
	ld.param.u64 	%rd2, [_Z9mapKernelPiiS_i_param_2];
	ld.param.u32 	%r3, [_Z9mapKernelPiiS_i_param_3];
	mov.u32 	%r4, %tid.x;
	mov.u32 	%r5, %ctaid.x;
	mov.u32 	%r6, %ntid.x;
	mad.lo.s32 	%r1, %r5, %r6, %r4;
	setp.ge.s32 	%p1, %r1, %r3;
	@%p1 bra 	$L__BB0_2;
	cvta.to.global.u64 	%rd3, %rd1;
	cvta.to.global.u64 	%rd4, %rd2;
	mul.wide.s32 	%rd5, %r1, 4;
	add.s64 	%rd6, %rd3, %rd5;
	ld.global.u32 	%r7, [%rd6];
	add.s32 	%r8, %r7, %r2;
	add.s64 	%rd7, %rd4, %rd5;
	st.global.u32 	[%rd7], %r8;
$L__BB0_2:
	ret;

}


// ===== COMPILED SASS (sm_100) =====

	.target	sm_100

	.elftype	@"ET_EXEC"


//--------------------- .note.nv.tkinfo           --------------------------
	.section	.note.nv.tkinfo,"",@"SHT_NOTE"
	.sectionflags	@"SHF_NOTE_NV_TKINFO"
	.tkinfo
        /*0018*/ 	.word	0x00000002
        /*0030*/ 	.string	""
        /*0030*/ 	.string	"ptxas"
        /*0030*/ 	.string	"Cuda compilation tools, release 13.0, V13.0.88"
        /*0030*/ 	.string	"Build cuda_13.0.r13.0/compiler.36424714_0"
        /*0030*/ 	.string	"-arch sm_100 -m 64 "



//--------------------- .note.nv.cuinfo           --------------------------
	.section	.note.nv.cuinfo,"",@"SHT_NOTE"
	.sectionflags	@"SHF_NOTE_NV_CUINFO"
        /*0018*/ 	.short	0x0002
        /*001a*/ 	.short	0x0064
        /*001c*/ 	.short	0x0082
	.zero		2


//--------------------- .nv.info                  --------------------------
	.section	.nv.info,"",@"SHT_CUDA_INFO"
	.align	4


	//----- nvinfo : EIATTR_REGCOUNT
	.align		4
        /*0000*/ 	.byte	0x04, 0x2f
        /*0002*/ 	.short	(.L_1 - .L_0)
	.align		4
.L_0:
        /*0004*/ 	.word	index@(_Z9mapKernelPiiS_i)
        /*0008*/ 	.word	0x0000000a


	//----- nvinfo : EIATTR_FRAME_SIZE
	.align		4
.L_1:
        /*000c*/ 	.byte	0x04, 0x11
        /*000e*/ 	.short	(.L_3 - .L_2)
	.align		4
.L_2:
        /*0010*/ 	.word	index@(_Z9mapKernelPiiS_i)
        /*0014*/ 	.word	0x00000000


	//----- nvinfo : EIATTR_MIN_STACK_SIZE
	.align		4
.L_3:
        /*0018*/ 	.byte	0x04, 0x12
        /*001a*/ 	.short	(.L_5 - .L_4)
	.align		4
.L_4:
        /*001c*/ 	.word	index@(_Z9mapKernelPiiS_i)
        /*0020*/ 	.word	0x00000000
.L_5:


//--------------------- .nv.compat                --------------------------
	.section	.nv.compat,"",@"SHT_CUDA_COMPAT_INFO"
	.align	4
        /*0000*/ 	.byte	0x02, 0x09, 0x00, 0x00, 0x02, 0x02, 0x01, 0x00, 0x02, 0x05, 0x05, 0x00, 0x03, 0x07, 0x01, 0x01
        /*0010*/ 	.byte	0x02, 0x03, 0x00, 0x00, 0x02, 0x06, 0x01, 0x00, 0x04, 0x0b, 0x08, 0x00, 0x09, 0x00, 0x00, 0x00
        /*0020*/ 	.byte	0x00, 0x00, 0x00, 0x00


//--------------------- .nv.info._Z9mapKernelPiiS_i --------------------------
	.section	.nv.info._Z9mapKernelPiiS_i,"",@"SHT_CUDA_INFO"
	.sectionflags	@""
	.align	4


	//----- nvinfo : EIATTR_CUDA_API_VERSION
	.align		4
        /*0000*/ 	.byte	0x04, 0x37
        /*0002*/ 	.short	(.L_7 - .L_6)
.L_6:
        /*0004*/ 	.word	0x00000082


	//----- nvinfo : EIATTR_KPARAM_INFO
	.align		4
.L_7:
        /*0008*/ 	.byte	0x04, 0x17
        /*000a*/ 	.short	(.L_9 - .L_8)
.L_8:
        /*000c*/ 	.word	0x00000000
        /*0010*/ 	.short	0x0003
        /*0012*/ 	.short	0x0018
        /*0014*/ 	.byte	0x00, 0xf0, 0x11, 0x00


	//----- nvinfo : EIATTR_KPARAM_INFO
	.align		4
.L_9:
        /*0018*/ 	.byte	0x04, 0x17
        /*001a*/ 	.short	(.L_11 - .L_10)
.L_10:
        /*001c*/ 	.word	0x00000000
        /*0020*/ 	.short	0x0002
        /*0022*/ 	.short	0x0010
        /*0024*/ 	.byte	0x00, 0xf5, 0x21, 0x00


	//----- nvinfo : EIATTR_KPARAM_INFO
	.align		4
.L_11:
        /*0028*/ 	.byte	0x04, 0x17
        /*002a*/ 	.short	(.L_13 - .L_12)
.L_12:
        /*002c*/ 	.word	0x00000000
        /*0030*/ 	.short	0x0001
        /*0032*/ 	.short	0x0008
        /*0034*/ 	.byte	0x00, 0xf0, 0x11, 0x00


	//----- nvinfo : EIATTR_KPARAM_INFO
	.align		4
.L_13:
        /*0038*/ 	.byte	0x04, 0x17
        /*003a*/ 	.short	(.L_15 - .L_14)
.L_14:
        /*003c*/ 	.word	0x00000000
        /*0040*/ 	.short	0x0000
        /*0042*/ 	.short	0x0000
        /*0044*/ 	.byte	0x00, 0xf5, 0x21, 0x00


	//----- nvinfo : EIATTR_SPARSE_MMA_MASK
	.align		4
.L_15:
        /*0048*/ 	.byte	0x03, 0x50
        /*004a*/ 	.short	0x0000


	//----- nvinfo : EIATTR_MAXREG_COUNT
	.align		4
        /*004c*/ 	.byte	0x03, 0x1b
        /*004e*/ 	.short	0x00ff


	//----- nvinfo : EIATTR_MERCURY_ISA_VERSION
	.align		4
        /*0050*/ 	.byte	0x03, 0x5f
        /*0052*/ 	.short	0x0101


	//----- nvinfo : EIATTR_VRC_CTA_INIT_COUNT
	.align		4
        /*0054*/ 	.byte	0x02, 0x4a
	.zero		1
	.zero		1


	//----- nvinfo : EIATTR_EXIT_INSTR_OFFSETS
	.align		4
        /*0058*/ 	.byte	0x04, 0x1c
        /*005a*/ 	.short	(.L_17 - .L_16)


	//   ....[0]....
.L_16:
        /*005c*/ 	.word	0x00000070


	//   ....[1]....
        /*0060*/ 	.word	0x00000110


	//----- nvinfo : EIATTR_CBANK_PARAM_SIZE
	.align		4
.L_17:
        /*0064*/ 	.byte	0x03, 0x19
        /*0066*/ 	.short	0x001c


	//----- nvinfo : EIATTR_PARAM_CBANK
	.align		4
        /*0068*/ 	.byte	0x04, 0x0a
        /*006a*/ 	.short	(.L_19 - .L_18)
	.align		4
.L_18:
        /*006c*/ 	.word	index@(.nv.constant0._Z9mapKernelPiiS_i)
        /*0070*/ 	.short	0x0380
        /*0072*/ 	.short	0x001c


	//----- nvinfo : EIATTR_SW_WAR
	.align		4
.L_19:
        /*0074*/ 	.byte	0x04, 0x36
        /*0076*/ 	.short	(.L_21 - .L_20)
.L_20:
        /*0078*/ 	.word	0x00000008
.L_21:


//--------------------- .nv.callgraph             --------------------------
	.section	.nv.callgraph,"",@"SHT_CUDA_CALLGRAPH"
	.align	4
	.sectionentsize	8
	.align		4
        /*0000*/ 	.word	0x00000000
	.align		4
        /*0004*/ 	.word	0xffffffff
	.align		4
        /*0008*/ 	.word	0x00000000
	.align		4
        /*000c*/ 	.word	0xfffffffe
	.align		4
        /*0010*/ 	.word	0x00000000
	.align		4
        /*0014*/ 	.word	0xfffffffd
	.align		4
        /*0018*/ 	.word	0x00000000
	.align		4
        /*001c*/ 	.word	0xfffffffc


//--------------------- .text._Z9mapKernelPiiS_i  --------------------------
	.section	.text._Z9mapKernelPiiS_i,"ax",@progbits
	.align	128
        .global         _Z9mapKernelPiiS_i
        .type           _Z9mapKernelPiiS_i,@function
        .size           _Z9mapKernelPiiS_i,(.L_x_1 - _Z9mapKernelPiiS_i)
        .other          _Z9mapKernelPiiS_i,@"STO_CUDA_ENTRY STV_DEFAULT"
_Z9mapKernelPiiS_i:
.text._Z9mapKernelPiiS_i:
[----:B------:R-:W-:Y:S01]  /*0000*/  LDC R1, c[0x0][0x37c] ;  /* 0x0000df00ff017b82 */ /* 0x000fe20000000800 */
[----:B------:R-:W0:Y:S07]  /*0010*/  S2R R7, SR_TID.X ;  /* 0x0000000000077919 */ /* 0x000e2e0000002100 */
[----:B------:R-:W0:Y:S01]  /*0020*/  S2UR UR4, SR_CTAID.X ;  /* 0x00000000000479c3 */ /* 0x000e220000002500 */
[----:B------:R-:W1:Y:S07]  /*0030*/  LDCU UR5, c[0x0][0x398] ;  /* 0x00007300ff0577ac */ /* 0x000e6e0008000800 */
[----:B------:R-:W0:Y:S02]  /*0040*/  LDC R0, c[0x0][0x360] ;  /* 0x0000d800ff007b82 */ /* 0x000e240000000800 */
[----:B0-----:R-:W-:-:S05]  /*0050*/  IMAD R7, R0, UR4, R7 ;  /* 0x0000000400077c24 */ /* 0x001fca000f8e0207 */
[----:B-1----:R-:W-:-:S13]  /*0060*/  ISETP.GE.AND P0, PT, R7, UR5, PT ;  /* 0x0000000507007c0c */ /* 0x002fda000bf06270 */
[----:B------:R-:W-:Y:S05]  /*0070*/  @P0 EXIT ;  /* 0x000000000000094d */ /* 0x000fea0003800000 */
[----:B------:R-:W0:Y:S01]  /*0080*/  LDC.64 R2, c[0x0][0x380] ;  /* 0x0000e000ff027b82 */ /* 0x000e220000000a00 */
[----:B------:R-:W1:Y:S01]  /*0090*/  LDCU.64 UR4, c[0x0][0x358] ;  /* 0x00006b00ff0477ac */ /* 0x000e620008000a00 */
[----:B------:R-:W2:Y:S06]  /*00a0*/  LDCU UR6, c[0x0][0x388] ;  /* 0x00007100ff0677ac */ /* 0x000eac0008000800 */
[----:B------:R-:W3:Y:S01]  /*00b0*/  LDC.64 R4, c[0x0][0x390] ;  /* 0x0000e400ff047b82 */ /* 0x000ee20000000a00 */
[----:B0-----:R-:W-:-:S06]  /*00c0*/  IMAD.WIDE R2, R7, 0x4, R2 ;  /* 0x0000000407027825 */ /* 0x001fcc00078e0202 */
[----:B-1----:R-:W2:Y:S01]  /*00d0*/  LDG.E R2, desc[UR4][R2.64] ;  /* 0x0000000402027981 */ /* 0x002ea2000c1e1900 */
[----:B---3--:R-:W-:Y:S01]  /*00e0*/  IMAD.WIDE R4, R7, 0x4, R4 ;  /* 0x0000000407047825 */ /* 0x008fe200078e0204 */
[----:B--2---:R-:W-:-:S05]  /*00f0*/  IADD3 R7, PT, PT, R2, UR6, RZ ;  /* 0x0000000602077c10 */ /* 0x004fca000fffe0ff */
[----:B------:R-:W-:Y:S01]  /*0100*/  STG.E desc[UR4][R4.64], R7 ;  /* 0x0000000704007986 */ /* 0x000fe2000c101904 */
[----:B------:R-:W-:Y:S05]  /*0110*/  EXIT ;  /* 0x000000000000794d */ /* 0x000fea0003800000 */
.L_x_0:
[----:B------:R-:W-:-:S00]  /*0120*/  BRA `(.L_x_0) ;  /* 0xfffffffc00fc7947 */ /* 0x000fc0000383ffff */
[----:B------:R-:W-:-:S00]  /*0130*/  NOP ;  /* 0x0000000000007918 */ /* 0x000fc00000000000 */
        /* <DEDUP_REMOVED lines=12> */
.L_x_1:


//--------------------- .nv.shared.reserved.0     --------------------------
	.section	.nv.shared.reserved.0,"aw",@nobits
	.weak		__nv_reservedSMEM_offset_0_alias
	.size		__nv_reservedSMEM_offset_0_alias, 0, 64
	.other		__nv_reservedSMEM_offset_0_alias,@"STO_CUDA_RESERVED_SHARED STV_DEFAULT"
__nv_reservedSMEM_offset_0_alias:
	.zero		0
	.zero		64


//--------------------- .nv.constant0._Z9mapKernelPiiS_i --------------------------
	.section	.nv.constant0._Z9mapKernelPiiS_i,"a",@progbits
	.sectionflags	@""
	.align	4
.nv.constant0._Z9mapKernelPiiS_i:
	.zero		924


//--------------------- SYMBOLS --------------------------

	.type		.nv.reservedSmem.offset0,@object
	.size		.nv.reservedSmem.offset0,0x4
